//
// Generated by NVIDIA NVVM Compiler
//
// Compiler Build ID: CL-36424714
// Cuda compilation tools, release 13.0, V13.0.88
// Based on NVVM 20.0.0
//

.version 9.0
.target sm_100
.address_size 64

	// .globl	_Z14multiplyGlobalPffi
.extern .shared .align 16 .b8 shared_data[];

.visible .entry _Z14multiplyGlobalPffi(
	.param .u64 .ptr .align 1 _Z14multiplyGlobalPffi_param_0,
	.param .f32 _Z14multiplyGlobalPffi_param_1,
	.param .u32 _Z14multiplyGlobalPffi_param_2
)
{
	.reg .pred 	%p<2>;
	.reg .b32 	%r<6>;
	.reg .b32 	%f<4>;
	.reg .b64 	%rd<5>;

	ld.param.u64 	%rd1, [_Z14multiplyGlobalPffi_param_0];
	ld.param.f32 	%f1, [_Z14multiplyGlobalPffi_param_1];
	ld.param.u32 	%r2, [_Z14multiplyGlobalPffi_param_2];
	mov.u32 	%r3, %ctaid.x;
	mov.u32 	%r4, %ntid.x;
	mov.u32 	%r5, %tid.x;
	mad.lo.s32 	%r1, %r3, %r4, %r5;
	setp.ge.s32 	%p1, %r1, %r2;
	@%p1 bra 	$L__BB0_2;
	cvta.to.global.u64 	%rd2, %rd1;
	mul.wide.s32 	%rd3, %r1, 4;
	add.s64 	%rd4, %rd2, %rd3;
	ld.global.f32 	%f2, [%rd4];
	mul.f32 	%f3, %f1, %f2;
	st.global.f32 	[%rd4], %f3;
$L__BB0_2:
	ret;

}
	// .globl	_Z14multiplySharedPffi
.visible .entry _Z14multiplySharedPffi(
	.param .u64 .ptr .align 1 _Z14multiplySharedPffi_param_0,
	.param .f32 _Z14multiplySharedPffi_param_1,
	.param .u32 _Z14multiplySharedPffi_param_2
)
{
	.reg .pred 	%p<4>;
	.reg .b32 	%r<9>;
	.reg .b32 	%f<6>;
	.reg .b64 	%rd<5>;

	ld.param.u64 	%rd2, [_Z14multiplySharedPffi_param_0];
	ld.param.f32 	%f1, [_Z14multiplySharedPffi_param_1];
	ld.param.u32 	%r3, [_Z14multiplySharedPffi_param_2];
	cvta.to.global.u64 	%rd3, %rd2;
	mov.u32 	%r4, %ctaid.x;
	mov.u32 	%r5, %ntid.x;
	mov.u32 	%r6, %tid.x;
	mad.lo.s32 	%r1, %r4, %r5, %r6;
	setp.ge.s32 	%p1, %r1, %r3;
	mul.wide.s32 	%rd4, %r1, 4;
	add.s64 	%rd1, %rd3, %rd4;
	shl.b32 	%r7, %r6, 2;
	mov.u32 	%r8, shared_data;
	add.s32 	%r2, %r8, %r7;
	@%p1 bra 	$L__BB1_2;
	ld.global.f32 	%f2, [%rd1];
	st.shared.f32 	[%r2], %f2;
$L__BB1_2:
	setp.ge.s32 	%p2, %r1, %r3;
	bar.sync 	0;
	@%p2 bra 	$L__BB1_4;
	ld.shared.f32 	%f3, [%r2];
	mul.f32 	%f4, %f1, %f3;
	st.shared.f32 	[%r2], %f4;
$L__BB1_4:
	setp.ge.s32 	%p3, %r1, %r3;
	bar.sync 	0;
	@%p3 bra 	$L__BB1_6;
	ld.shared.f32 	%f5, [%r2];
	st.global.f32 	[%rd1], %f5;
$L__BB1_6:
	ret;

}


// ===== COMPILED SASS (sm_100) =====

	.target	sm_100

	.elftype	@"ET_EXEC"


//--------------------- .note.nv.tkinfo           --------------------------
	.section	.note.nv.tkinfo,"",@"SHT_NOTE"
	.sectionflags	@"SHF_NOTE_NV_TKINFO"
	.tkinfo
        /*0018*/ 	.word	0x00000002
        /*0030*/ 	.string	""
        /*0030*/ 	.string	"ptxas"
        /*0030*/ 	.string	"Cuda compilation tools, release 13.0, V13.0.88"
        /*0030*/ 	.string	"Build cuda_13.0.r13.0/compiler.36424714_0"
        /*0030*/ 	.string	"-arch sm_100 -m 64 "



//--------------------- .note.nv.cuinfo           --------------------------
	.section	.note.nv.cuinfo,"",@"SHT_NOTE"
	.sectionflags	@"SHF_NOTE_NV_CUINFO"
        /*0018*/ 	.short	0x0002
        /*001a*/ 	.short	0x0064
        /*001c*/ 	.short	0x0082
	.zero		2


//--------------------- .nv.info                  --------------------------
	.section	.nv.info,"",@"SHT_CUDA_INFO"
	.align	4


	//----- nvinfo : EIATTR_REGCOUNT
	.align		4
        /*0000*/ 	.byte	0x04, 0x2f
        /*0002*/ 	.short	(.L_1 - .L_0)
	.align		4
.L_0:
        /*0004*/ 	.word	index@(_Z14multiplyGlobalPffi)
        /*0008*/ 	.word	0x00000008


	//----- nvinfo : EIATTR_FRAME_SIZE
	.align		4
.L_1:
        /*000c*/ 	.byte	0x04, 0x11
        /*000e*/ 	.short	(.L_3 - .L_2)
	.align		4
.L_2:
        /*0010*/ 	.word	index@(_Z14multiplyGlobalPffi)
        /*0014*/ 	.word	0x00000000


	//----- nvinfo : EIATTR_REGCOUNT
	.align		4
.L_3:
        /*0018*/ 	.byte	0x04, 0x2f
        /*001a*/ 	.short	(.L_5 - .L_4)
	.align		4
.L_4:
        /*001c*/ 	.word	index@(_Z14multiplySharedPffi)
        /*0020*/ 	.word	0x0000000a


	//----- nvinfo : EIATTR_FRAME_SIZE
	.align		4
.L_5:
        /*0024*/ 	.byte	0x04, 0x11
        /*0026*/ 	.short	(.L_7 - .L_6)
	.align		4
.L_6:
        /*0028*/ 	.word	index@(_Z14multiplySharedPffi)
        /*002c*/ 	.word	0x00000000


	//----- nvinfo : EIATTR_MIN_STACK_SIZE
	.align		4
.L_7:
        /*0030*/ 	.byte	0x04, 0x12
        /*0032*/ 	.short	(.L_9 - .L_8)
	.align		4
.L_8:
        /*0034*/ 	.word	index@(_Z14multiplySharedPffi)
        /*0038*/ 	.word	0x00000000


	//----- nvinfo : EIATTR_MIN_STACK_SIZE
	.align		4
.L_9:
        /*003c*/ 	.byte	0x04, 0x12
        /*003e*/ 	.short	(.L_11 - .L_10)
	.align		4
.L_10:
        /*0040*/ 	.word	index@(_Z14multiplyGlobalPffi)
        /*0044*/ 	.word	0x00000000
.L_11:


//--------------------- .nv.compat                --------------------------
	.section	.nv.compat,"",@"SHT_CUDA_COMPAT_INFO"
	.align	4
        /*0000*/ 	.byte	0x02, 0x09, 0x00, 0x00, 0x02, 0x02, 0x01, 0x00, 0x02, 0x05, 0x05, 0x00, 0x03, 0x07, 0x01, 0x01
        /*0010*/ 	.byte	0x02, 0x03, 0x00, 0x00, 0x02, 0x06, 0x01, 0x00, 0x04, 0x0b, 0x08, 0x00, 0x09, 0x00, 0x00, 0x00
        /*0020*/ 	.byte	0x00, 0x00, 0x00, 0x00


//--------------------- .nv.info._Z14multiplySharedPffi --------------------------
	.section	.nv.info._Z14multiplySharedPffi,"",@"SHT_CUDA_INFO"
	.sectionflags	@""
	.align	4


	//----- nvinfo : EIATTR_CUDA_API_VERSION
	.align		4
        /*0000*/ 	.byte	0x04, 0x37
        /*0002*/ 	.short	(.L_13 - .L_12)
.L_12:
        /*0004*/ 	.word	0x00000082


	//----- nvinfo : EIATTR_KPARAM_INFO
	.align		4
.L_13:
        /*0008*/ 	.byte	0x04, 0x17
        /*000a*/ 	.short	(.L_15 - .L_14)
.L_14:
        /*000c*/ 	.word	0x00000000
        /*0010*/ 	.short	0x0002
        /*0012*/ 	.short	0x000c
        /*0014*/ 	.byte	0x00, 0xf0, 0x11, 0x00


	//----- nvinfo : EIATTR_KPARAM_INFO
	.align		4
.L_15:
        /*0018*/ 	.byte	0x04, 0x17
        /*001a*/ 	.short	(.L_17 - .L_16)
.L_16:
        /*001c*/ 	.word	0x00000000
        /*0020*/ 	.short	0x0001
        /*0022*/ 	.short	0x0008
        /*0024*/ 	.byte	0x00, 0xf0, 0x11, 0x00


	//----- nvinfo : EIATTR_KPARAM_INFO
	.align		4
.L_17:
        /*0028*/ 	.byte	0x04, 0x17
        /*002a*/ 	.short	(.L_19 - .L_18)
.L_18:
        /*002c*/ 	.word	0x00000000
        /*0030*/ 	.short	0x0000
        /*0032*/ 	.short	0x0000
        /*0034*/ 	.byte	0x00, 0xf5, 0x21, 0x00


	//----- nvinfo : EIATTR_SPARSE_MMA_MASK
	.align		4
.L_19:
        /*0038*/ 	.byte	0x03, 0x50
        /*003a*/ 	.short	0x0000


	//----- nvinfo : EIATTR_MAXREG_COUNT
	.align		4
        /*003c*/ 	.byte	0x03, 0x1b
        /*003e*/ 	.short	0x00ff


	//----- nvinfo : EIATTR_NUM_BARRIERS
	.align		4
        /*0040*/ 	.byte	0x02, 0x4c
        /*0042*/ 	.byte	0x01
	.zero		1


	//----- nvinfo : EIATTR_MERCURY_ISA_VERSION
	.align		4
        /*0044*/ 	.byte	0x03, 0x5f
        /*0046*/ 	.short	0x0101


	//----- nvinfo : EIATTR_VRC_CTA_INIT_COUNT
	.align		4
        /*0048*/ 	.byte	0x02, 0x4a
	.zero		1
	.zero		1


	//----- nvinfo : EIATTR_EXIT_INSTR_OFFSETS
	.align		4
        /*004c*/ 	.byte	0x04, 0x1c
        /*004e*/ 	.short	(.L_21 - .L_20)


	//   ....[0]....
.L_20:
        /*0050*/ 	.word	0x00000160


	//   ....[1]....
        /*0054*/ 	.word	0x00000190


	//----- nvinfo : EIATTR_CBANK_PARAM_SIZE
	.align		4
.L_21:
        /*0058*/ 	.byte	0x03, 0x19
        /*005a*/ 	.short	0x0010


	//----- nvinfo : EIATTR_PARAM_CBANK
	.align		4
        /*005c*/ 	.byte	0x04, 0x0a
        /*005e*/ 	.short	(.L_23 - .L_22)
	.align		4
.L_22:
        /*0060*/ 	.word	index@(.nv.constant0._Z14multiplySharedPffi)
        /*0064*/ 	.short	0x0380
        /*0066*/ 	.short	0x0010


	//----- nvinfo : EIATTR_SW_WAR
	.align		4
.L_23:
        /*0068*/ 	.byte	0x04, 0x36
        /*006a*/ 	.short	(.L_25 - .L_24)
.L_24:
        /*006c*/ 	.word	0x00000008
.L_25:


//--------------------- .nv.info._Z14multiplyGlobalPffi --------------------------
	.section	.nv.info._Z14multiplyGlobalPffi,"",@"SHT_CUDA_INFO"
	.sectionflags	@""
	.align	4


	//----- nvinfo : EIATTR_CUDA_API_VERSION
	.align		4
        /*0000*/ 	.byte	0x04, 0x37
        /*0002*/ 	.short	(.L_27 - .L_26)
.L_26:
        /*0004*/ 	.word	0x00000082


	//----- nvinfo : EIATTR_KPARAM_INFO
	.align		4
.L_27:
        /*0008*/ 	.byte	0x04, 0x17
        /*000a*/ 	.short	(.L_29 - .L_28)
.L_28:
        /*000c*/ 	.word	0x00000000
        /*0010*/ 	.short	0x0002
        /*0012*/ 	.short	0x000c
        /*0014*/ 	.byte	0x00, 0xf0, 0x11, 0x00


	//----- nvinfo : EIATTR_KPARAM_INFO
	.align		4
.L_29:
        /*0018*/ 	.byte	0x04, 0x17
        /*001a*/ 	.short	(.L_31 - .L_30)
.L_30:
        /*001c*/ 	.word	0x00000000
        /*0020*/ 	.short	0x0001
        /*0022*/ 	.short	0x0008
        /*0024*/ 	.byte	0x00, 0xf0, 0x11, 0x00


	//----- nvinfo : EIATTR_KPARAM_INFO
	.align		4
.L_31:
        /*0028*/ 	.byte	0x04, 0x17
        /*002a*/ 	.short	(.L_33 - .L_32)
.L_32:
        /*002c*/ 	.word	0x00000000
        /*0030*/ 	.short	0x0000
        /*0032*/ 	.short	0x0000
        /*0034*/ 	.byte	0x00, 0xf5, 0x21, 0x00


	//----- nvinfo : EIATTR_SPARSE_MMA_MASK
	.align		4
.L_33:
        /*0038*/ 	.byte	0x03, 0x50
        /*003a*/ 	.short	0x0000


	//----- nvinfo : EIATTR_MAXREG_COUNT
	.align		4
        /*003c*/ 	.byte	0x03, 0x1b
        /*003e*/ 	.short	0x00ff


	//----- nvinfo : EIATTR_MERCURY_ISA_VERSION
	.align		4
        /*0040*/ 	.byte	0x03, 0x5f
        /*0042*/ 	.short	0x0101


	//----- nvinfo : EIATTR_VRC_CTA_INIT_COUNT
	.align		4
        /*0044*/ 	.byte	0x02, 0x4a
	.zero		1
	.zero		1


	//----- nvinfo : EIATTR_EXIT_INSTR_OFFSETS
	.align		4
        /*0048*/ 	.byte	0x04, 0x1c
        /*004a*/ 	.short	(.L_35 - .L_34)


	//   ....[0]....
.L_34:
        /*004c*/ 	.word	0x00000070


	//   ....[1]....
        /*0050*/ 	.word	0x000000f0


	//----- nvinfo : EIATTR_CBANK_PARAM_SIZE
	.align		4
.L_35:
        /*0054*/ 	.byte	0x03, 0x19
        /*0056*/ 	.short	0x0010


	//----- nvinfo : EIATTR_PARAM_CBANK
	.align		4
        /*0058*/ 	.byte	0x04, 0x0a
        /*005a*/ 	.short	(.L_37 - .L_36)
	.align		4
.L_36:
        /*005c*/ 	.word	index@(.nv.constant0._Z14multiplyGlobalPffi)
        /*0060*/ 	.short	0x0380
        /*0062*/ 	.short	0x0010


	//----- nvinfo : EIATTR_SW_WAR
	.align		4
.L_37:
        /*0064*/ 	.byte	0x04, 0x36
        /*0066*/ 	.short	(.L_39 - .L_38)
.L_38:
        /*0068*/ 	.word	0x00000008
.L_39:


//--------------------- .nv.callgraph             --------------------------
	.section	.nv.callgraph,"",@"SHT_CUDA_CALLGRAPH"
	.align	4
	.sectionentsize	8
	.align		4
        /*0000*/ 	.word	0x00000000
	.align		4
        /*0004*/ 	.word	0xffffffff
	.align		4
        /*0008*/ 	.word	0x00000000
	.align		4
        /*000c*/ 	.word	0xfffffffe
	.align		4
        /*0010*/ 	.word	0x00000000
	.align		4
        /*0014*/ 	.word	0xfffffffd
	.align		4
        /*0018*/ 	.word	0x00000000
	.align		4
        /*001c*/ 	.word	0xfffffffc


//--------------------- .text._Z14multiplySharedPffi --------------------------
	.section	.text._Z14multiplySharedPffi,"ax",@progbits
	.align	128
        .global         _Z14multiplySharedPffi
        .type           _Z14multiplySharedPffi,@function
        .size           _Z14multiplySharedPffi,(.L_x_2 - _Z14multiplySharedPffi)
        .other          _Z14multiplySharedPffi,@"STO_CUDA_ENTRY STV_DEFAULT"
_Z14multiplySharedPffi:
.text._Z14multiplySharedPffi:
[----:B------:R-:W-:Y:S01]  /*0000*/  LDC R1, c[0x0][0x37c] ;  /* 0x0000df00ff017b82 */ /* 0x000fe20000000800 */
[----:B------:R-:W0:Y:S07]  /*0010*/  S2R R0, SR_TID.X ;  /* 0x0000000000007919 */ /* 0x000e2e0000002100 */
[----:B------:R-:W0:Y:S01]  /*0020*/  S2UR UR4, SR_CTAID.X ;  /* 0x00000000000479c3 */ /* 0x000e220000002500 */
[----:B------:R-:W1:Y:S01]  /*0030*/  LDCU UR5, c[0x0][0x38c] ;  /* 0x00007180ff0577ac */ /* 0x000e620008000800 */
[----:B------:R-:W2:Y:S06]  /*0040*/  LDCU.64 UR6, c[0x0][0x358] ;  /* 0x00006b00ff0677ac */ /* 0x000eac0008000a00 */
[----:B------:R-:W0:Y:S08]  /*0050*/  LDC R5, c[0x0][0x360] ;  /* 0x0000d800ff057b82 */ /* 0x000e300000000800 */
[----:B------:R-:W3:Y:S01]  /*0060*/  LDC.64 R2, c[0x0][0x380] ;  /* 0x0000e000ff027b82 */ /* 0x000ee20000000a00 */
[----:B0-----:R-:W-:-:S05]  /*0070*/  IMAD R5, R5, UR4, R0 ;  /* 0x0000000405057c24 */ /* 0x001fca000f8e0200 */
[C---:B-1----:R-:W-:Y:S01]  /*0080*/  ISETP.GE.AND P0, PT, R5.reuse, UR5, PT ;  /* 0x0000000505007c0c */ /* 0x042fe2000bf06270 */
[----:B---3--:R-:W-:-:S12]  /*0090*/  IMAD.WIDE R2, R5, 0x4, R2 ;  /* 0x0000000405027825 */ /* 0x008fd800078e0202 */
[----:B--2---:R-:W2:Y:S01]  /*00a0*/  @!P0 LDG.E R5, desc[UR6][R2.64] ;  /* 0x0000000602058981 */ /* 0x004ea2000c1e1900 */
[----:B------:R-:W0:Y:S01]  /*00b0*/  S2UR UR5, SR_CgaCtaId ;  /* 0x00000000000579c3 */ /* 0x000e220000008800 */
[----:B------:R-:W-:-:S07]  /*00c0*/  UMOV UR4, 0x400 ;  /* 0x0000040000047882 */ /* 0x000fce0000000000 */
[----:B------:R-:W1:Y:S01]  /*00d0*/  @!P0 LDC R7, c[0x0][0x388] ;  /* 0x0000e200ff078b82 */ /* 0x000e620000000800 */
[----:B0-----:R-:W-:-:S06]  /*00e0*/  ULEA UR4, UR5, UR4, 0x18 ;  /* 0x0000000405047291 */ /* 0x001fcc000f8ec0ff */
[----:B------:R-:W-:-:S05]  /*00f0*/  LEA R0, R0, UR4, 0x2 ;  /* 0x0000000400007c11 */ /* 0x000fca000f8e10ff */
[----:B--2---:R-:W-:Y:S01]  /*0100*/  @!P0 STS [R0], R5 ;  /* 0x0000000500008388 */ /* 0x004fe20000000800 */
[----:B------:R-:W-:Y:S06]  /*0110*/  BAR.SYNC.DEFER_BLOCKING 0x0 ;  /* 0x0000000000007b1d */ /* 0x000fec0000010000 */
[----:B------:R-:W1:Y:S02]  /*0120*/  @!P0 LDS R4, [R0] ;  /* 0x0000000000048984 */ /* 0x000e640000000800 */
[----:B-1----:R-:W-:-:S05]  /*0130*/  @!P0 FMUL R7, R4, R7 ;  /* 0x0000000704078220 */ /* 0x002fca0000400000 */
[----:B------:R0:W-:Y:S01]  /*0140*/  @!P0 STS [R0], R7 ;  /* 0x0000000700008388 */ /* 0x0001e20000000800 */
[----:B------:R-:W-:Y:S06]  /*0150*/  BAR.SYNC.DEFER_BLOCKING 0x0 ;  /* 0x0000000000007b1d */ /* 0x000fec0000010000 */
[----:B------:R-:W-:Y:S05]  /*0160*/  @P0 EXIT ;  /* 0x000000000000094d */ /* 0x000fea0003800000 */
[----:B------:R-:W1:Y:S04]  /*0170*/  LDS R5, [R0] ;  /* 0x0000000000057984 */ /* 0x000e680000000800 */
[----:B-1----:R-:W-:Y:S01]  /*0180*/  STG.E desc[UR6][R2.64], R5 ;  /* 0x0000000502007986 */ /* 0x002fe2000c101906 */
[----:B------:R-:W-:Y:S05]  /*0190*/  EXIT ;  /* 0x000000000000794d */ /* 0x000fea0003800000 */
.L_x_0:
[----:B------:R-:W-:-:S00]  /*01a0*/  BRA `(.L_x_0) ;  /* 0xfffffffc00fc7947 */ /* 0x000fc0000383ffff */
[----:B------:R-:W-:-:S00]  /*01b0*/  NOP ;  /* 0x0000000000007918 */ /* 0x000fc00000000000 */
        /* <DEDUP_REMOVED lines=12> */
.L_x_2:


//--------------------- .text._Z14multiplyGlobalPffi --------------------------
	.section	.text._Z14multiplyGlobalPffi,"ax",@progbits
	.align	128
        .global         _Z14multiplyGlobalPffi
        .type           _Z14multiplyGlobalPffi,@function
        .size           _Z14multiplyGlobalPffi,(.L_x_3 - _Z14multiplyGlobalPffi)
        .other          _Z14multiplyGlobalPffi,@"STO_CUDA_ENTRY STV_DEFAULT"
_Z14multiplyGlobalPffi:
.text._Z14multiplyGlobalPffi:
[----:B------:R-:W-:Y:S01]  /*0000*/  LDC R1, c[0x0][0x37c] ;  /* 0x0000df00ff017b82 */ /* 0x000fe20000000800 */
[----:B------:R-:W0:Y:S07]  /*0010*/  S2R R0, SR_TID.X ;  /* 0x0000000000007919 */ /* 0x000e2e0000002100 */
[----:B------:R-:W0:Y:S01]  /*0020*/  S2UR UR4, SR_CTAID.X ;  /* 0x00000000000479c3 */ /* 0x000e220000002500 */
[----:B------:R-:W1:Y:S07]  /*0030*/  LDCU UR5, c[0x0][0x38c] ;  /* 0x00007180ff0577ac */ /* 0x000e6e0008000800 */
[----:B------:R-:W0:Y:S02]  /*0040*/  LDC R5, c[0x0][0x360] ;  /* 0x0000d800ff057b82 */ /* 0x000e240000000800 */
[----:B0-----:R-:W-:-:S05]  /*0050*/  IMAD R5, R5, UR4, R0 ;  /* 0x0000000405057c24 */ /* 0x001fca000f8e0200 */
[----:B-1----:R-:W-:-:S13]  /*0060*/  ISETP.GE.AND P0, PT, R5, UR5, PT ;  /* 0x0000000505007c0c */ /* 0x002fda000bf06270 */
[----:B------:R-:W-:Y:S05]  /*0070*/  @P0 EXIT ;  /* 0x000000000000094d */ /* 0x000fea0003800000 */
[----:B------:R-:W0:Y:S01]  /*0080*/  LDC.64 R2, c[0x0][0x380] ;  /* 0x0000e000ff027b82 */ /* 0x000e220000000a00 */
[----:B------:R-:W1:Y:S01]  /*0090*/  LDCU.64 UR4, c[0x0][0x358] ;  /* 0x00006b00ff0477ac */ /* 0x000e620008000a00 */
[----:B------:R-:W2:Y:S01]  /*00a0*/  LDCU UR6, c[0x0][0x388] ;  /* 0x00007100ff0677ac */ /* 0x000ea20008000800 */
[----:B0-----:R-:W-:-:S05]  /*00b0*/  IMAD.WIDE R2, R5, 0x4, R2 ;  /* 0x0000000405027825 */ /* 0x001fca00078e0202 */
[----:B-1----:R-:W2:Y:S02]  /*00c0*/  LDG.E R0, desc[UR4][R2.64] ;  /* 0x0000000402007981 */ /* 0x002ea4000c1e1900 */
[----:B--2---:R-:W-:-:S05]  /*00d0*/  FMUL R5, R0, UR6 ;  /* 0x0000000600057c20 */ /* 0x004fca0008400000 */
[----:B------:R-:W-:Y:S01]  /*00e0*/  STG.E desc[UR4][R2.64], R5 ;  /* 0x0000000502007986 */ /* 0x000fe2000c101904 */
[----:B------:R-:W-:Y:S05]  /*00f0*/  EXIT ;  /* 0x000000000000794d */ /* 0x000fea0003800000 */
.L_x_1:
        /* <DEDUP_REMOVED lines=16> */
.L_x_3:


//--------------------- .nv.shared._Z14multiplySharedPffi --------------------------
	.section	.nv.shared._Z14multiplySharedPffi,"aw",@nobits
	.sectionflags	@""
	.align	16
	.zero		1024


//--------------------- .nv.shared.reserved.0     --------------------------
	.section	.nv.shared.reserved.0,"aw",@nobits
	.weak		__nv_reservedSMEM_offset_0_alias
	.size		__nv_reservedSMEM_offset_0_alias, 0, 64
	.other		__nv_reservedSMEM_offset_0_alias,@"STO_CUDA_RESERVED_SHARED STV_DEFAULT"
__nv_reservedSMEM_offset_0_alias:
	.zero		0
	.zero		64


//--------------------- .nv.shared._Z14multiplyGlobalPffi --------------------------
	.section	.nv.shared._Z14multiplyGlobalPffi,"aw",@nobits
	.sectionflags	@""
	.align	16
	.zero		1024


//--------------------- .nv.constant0._Z14multiplySharedPffi --------------------------
	.section	.nv.constant0._Z14multiplySharedPffi,"a",@progbits
	.sectionflags	@""
	.align	4
.nv.constant0._Z14multiplySharedPffi:
	.zero		912


//--------------------- .nv.constant0._Z14multiplyGlobalPffi --------------------------
	.section	.nv.constant0._Z14multiplyGlobalPffi,"a",@progbits
	.sectionflags	@""
	.align	4
.nv.constant0._Z14multiplyGlobalPffi:
	.zero		912


//--------------------- SYMBOLS --------------------------

	.type		.nv.reservedSmem.offset0,@object
	.size		.nv.reservedSmem.offset0,0x4
	.type		.nv.reservedSmem.cap,@object
	.size		.nv.reservedSmem.cap,0x4
